	.headerflags	@"EF_CUDA_TEXMODE_UNIFIED EF_CUDA_64BIT_ADDRESS EF_CUDA_ACCELERATORS EF_CUDA_SM90 EF_CUDA_VIRTUAL_SM(EF_CUDA_SM90)"
	.elftype	@"ET_EXEC"


//--------------------- .nv.info                  --------------------------
	.section	.nv.info,"",@"SHT_CUDA_INFO"
	.align	4


	//----- nvinfo : EIATTR_REGCOUNT
	.align		4
        /*0000*/ 	.byte	0x04, 0x2f
        /*0002*/ 	.short	(.L_3 - .L_2)
	.align		4
.L_2:
        /*0004*/ 	.word	index@(triton_poi_fused__native_batch_norm_legit_no_training_add_relu_8)
        /*0008*/ 	.word	0x0000001c


	//----- nvinfo : EIATTR_MIN_STACK_SIZE
	.align		4
.L_3:
        /*000c*/ 	.byte	0x04, 0x12
        /*000e*/ 	.short	(.L_5 - .L_4)
	.align		4
.L_4:
        /*0010*/ 	.word	index@(triton_poi_fused__native_batch_norm_legit_no_training_add_relu_8)
        /*0014*/ 	.word	0x00000000


	//----- nvinfo : EIATTR_FRAME_SIZE
	.align		4
.L_5:
        /*0018*/ 	.byte	0x04, 0x11
        /*001a*/ 	.short	(.L_7 - .L_6)
	.align		4
.L_6:
        /*001c*/ 	.word	index@(triton_poi_fused__native_batch_norm_legit_no_training_add_relu_8)
        /*0020*/ 	.word	0x00000000


	//----- nvinfo : EIATTR_MIN_STACK_SIZE
	.align		4
.L_7:
        /*0024*/ 	.byte	0x04, 0x12
        /*0026*/ 	.short	(.L_9 - .L_8)
	.align		4
.L_8:
        /*0028*/ 	.word	index@(triton_poi_fused__native_batch_norm_legit_no_training_add_relu_8)
        /*002c*/ 	.word	0x00000000
.L_9:


//--------------------- .nv.info.triton_poi_fused__native_batch_norm_legit_no_training_add_relu_8 --------------------------
	.section	.nv.info.triton_poi_fused__native_batch_norm_legit_no_training_add_relu_8,"",@"SHT_CUDA_INFO"
	.sectionflags	@""
	.align	4


	//----- nvinfo : EIATTR_CUDA_API_VERSION
	.align		4
        /*0000*/ 	.byte	0x04, 0x37
        /*0002*/ 	.short	(.L_11 - .L_10)
.L_10:
        /*0004*/ 	.word	0x0000007c


	//----- nvinfo : EIATTR_KPARAM_INFO
	.align		4
.L_11:
        /*0008*/ 	.byte	0x04, 0x17
        /*000a*/ 	.short	(.L_13 - .L_12)
.L_12:
        /*000c*/ 	.word	0x00000000
        /*0010*/ 	.short	0x000b
        /*0012*/ 	.short	0x0058
        /*0014*/ 	.byte	0x00, 0xf0, 0x11, 0x00


	//----- nvinfo : EIATTR_KPARAM_INFO
	.align		4
.L_13:
        /*0018*/ 	.byte	0x04, 0x17
        /*001a*/ 	.short	(.L_15 - .L_14)
.L_14:
        /*001c*/ 	.word	0x00000000
        /*0020*/ 	.short	0x000a
        /*0022*/ 	.short	0x0050
        /*0024*/ 	.byte	0x00, 0xf4, 0x21, 0x00


	//----- nvinfo : EIATTR_KPARAM_INFO
	.align		4
.L_15:
        /*0028*/ 	.byte	0x04, 0x17
        /*002a*/ 	.short	(.L_17 - .L_16)
.L_16:
        /*002c*/ 	.word	0x00000000
        /*0030*/ 	.short	0x0009
        /*0032*/ 	.short	0x0048
        /*0034*/ 	.byte	0x00, 0xf4, 0x21, 0x00


	//----- nvinfo : EIATTR_KPARAM_INFO
	.align		4
.L_17:
        /*0038*/ 	.byte	0x04, 0x17
        /*003a*/ 	.short	(.L_19 - .L_18)
.L_18:
        /*003c*/ 	.word	0x00000000
        /*0040*/ 	.short	0x0008
        /*0042*/ 	.short	0x0040
        /*0044*/ 	.byte	0x00, 0xf4, 0x21, 0x00


	//----- nvinfo : EIATTR_KPARAM_INFO
	.align		4
.L_19:
        /*0048*/ 	.byte	0x04, 0x17
        /*004a*/ 	.short	(.L_21 - .L_20)
.L_20:
        /*004c*/ 	.word	0x00000000
        /*0050*/ 	.short	0x0007
        /*0052*/ 	.short	0x0038
        /*0054*/ 	.byte	0x00, 0xf4, 0x21, 0x00


	//----- nvinfo : EIATTR_KPARAM_INFO
	.align		4
.L_21:
        /*0058*/ 	.byte	0x04, 0x17
        /*005a*/ 	.short	(.L_23 - .L_22)
.L_22:
        /*005c*/ 	.word	0x00000000
        /*0060*/ 	.short	0x0006
        /*0062*/ 	.short	0x0030
        /*0064*/ 	.byte	0x00, 0xf4, 0x21, 0x00


	//----- nvinfo : EIATTR_KPARAM_INFO
	.align		4
.L_23:
        /*0068*/ 	.byte	0x04, 0x17
        /*006a*/ 	.short	(.L_25 - .L_24)
.L_24:
        /*006c*/ 	.word	0x00000000
        /*0070*/ 	.short	0x0005
        /*0072*/ 	.short	0x0028
        /*0074*/ 	.byte	0x00, 0xf4, 0x21, 0x00


	//----- nvinfo : EIATTR_KPARAM_INFO
	.align		4
.L_25:
        /*0078*/ 	.byte	0x04, 0x17
        /*007a*/ 	.short	(.L_27 - .L_26)
.L_26:
        /*007c*/ 	.word	0x00000000
        /*0080*/ 	.short	0x0004
        /*0082*/ 	.short	0x0020
        /*0084*/ 	.byte	0x00, 0xf4, 0x21, 0x00


	//----- nvinfo : EIATTR_KPARAM_INFO
	.align		4
.L_27:
        /*0088*/ 	.byte	0x04, 0x17
        /*008a*/ 	.short	(.L_29 - .L_28)
.L_28:
        /*008c*/ 	.word	0x00000000
        /*0090*/ 	.short	0x0003
        /*0092*/ 	.short	0x0018
        /*0094*/ 	.byte	0x00, 0xf4, 0x21, 0x00


	//----- nvinfo : EIATTR_KPARAM_INFO
	.align		4
.L_29:
        /*0098*/ 	.byte	0x04, 0x17
        /*009a*/ 	.short	(.L_31 - .L_30)
.L_30:
        /*009c*/ 	.word	0x00000000
        /*00a0*/ 	.short	0x0002
        /*00a2*/ 	.short	0x0010
        /*00a4*/ 	.byte	0x00, 0xf4, 0x21, 0x00


	//----- nvinfo : EIATTR_KPARAM_INFO
	.align		4
.L_31:
        /*00a8*/ 	.byte	0x04, 0x17
        /*00aa*/ 	.short	(.L_33 - .L_32)
.L_32:
        /*00ac*/ 	.word	0x00000000
        /*00b0*/ 	.short	0x0001
        /*00b2*/ 	.short	0x0008
        /*00b4*/ 	.byte	0x00, 0xf4, 0x21, 0x00


	//----- nvinfo : EIATTR_KPARAM_INFO
	.align		4
.L_33:
        /*00b8*/ 	.byte	0x04, 0x17
        /*00ba*/ 	.short	(.L_35 - .L_34)
.L_34:
        /*00bc*/ 	.word	0x00000000
        /*00c0*/ 	.short	0x0000
        /*00c2*/ 	.short	0x0000
        /*00c4*/ 	.byte	0x00, 0xf4, 0x21, 0x00


	//----- nvinfo : EIATTR_SPARSE_MMA_MASK
	.align		4
.L_35:
        /*00c8*/ 	.byte	0x03, 0x50
        /*00ca*/ 	.short	0x0000


	//----- nvinfo : EIATTR_MAXREG_COUNT
	.align		4
        /*00cc*/ 	.byte	0x03, 0x1b
        /*00ce*/ 	.short	0x00ff


	//----- nvinfo : EIATTR_EXIT_INSTR_OFFSETS
	.align		4
        /*00d0*/ 	.byte	0x04, 0x1c
        /*00d2*/ 	.short	(.L_37 - .L_36)


	//   ....[0]....
.L_36:
        /*00d4*/ 	.word	0x000004d0


	//----- nvinfo : EIATTR_REQNTID
	.align		4
.L_37:
        /*00d8*/ 	.byte	0x04, 0x10
        /*00da*/ 	.short	(.L_39 - .L_38)
.L_38:
        /*00dc*/ 	.word	0x00000080
        /*00e0*/ 	.word	0x00000001
        /*00e4*/ 	.word	0x00000001


	//----- nvinfo : EIATTR_CBANK_PARAM_SIZE
	.align		4
.L_39:
        /*00e8*/ 	.byte	0x03, 0x19
        /*00ea*/ 	.short	0x005c


	//----- nvinfo : EIATTR_PARAM_CBANK
	.align		4
        /*00ec*/ 	.byte	0x04, 0x0a
        /*00ee*/ 	.short	(.L_41 - .L_40)
	.align		4
.L_40:
        /*00f0*/ 	.word	index@(.nv.constant0.triton_poi_fused__native_batch_norm_legit_no_training_add_relu_8)
        /*00f4*/ 	.short	0x0210
        /*00f6*/ 	.short	0x005c


	//----- nvinfo : EIATTR_SW_WAR
	.align		4
.L_41:
        /*00f8*/ 	.byte	0x04, 0x36
        /*00fa*/ 	.short	(.L_43 - .L_42)
.L_42:
        /*00fc*/ 	.word	0x00000008
.L_43:


//--------------------- .nv.callgraph             --------------------------
	.section	.nv.callgraph,"",@"SHT_CUDA_CALLGRAPH"
	.align	4
	.sectionentsize	8
	.align		4
        /*0000*/ 	.word	0x00000000
	.align		4
        /*0004*/ 	.word	0xffffffff
	.align		4
        /*0008*/ 	.word	0x00000000
	.align		4
        /*000c*/ 	.word	0xfffffffe
	.align		4
        /*0010*/ 	.word	0x00000000
	.align		4
        /*0014*/ 	.word	0xfffffffd
	.align		4
        /*0018*/ 	.word	0x00000000
	.align		4
        /*001c*/ 	.word	0xfffffffc


//--------------------- .nv.constant4             --------------------------
	.section	.nv.constant4,"a",@progbits
	.align	8
	.align		8
.nv.constant4:
        /*0000*/ 	.dword	_$_str
	.align		8
        /*0008*/ 	.dword	_$_str_$_2


//--------------------- .text.triton_poi_fused__native_batch_norm_legit_no_training_add_relu_8 --------------------------
	.section	.text.triton_poi_fused__native_batch_norm_legit_no_training_add_relu_8,"ax",@progbits
	.align	128
        .global         triton_poi_fused__native_batch_norm_legit_no_training_add_relu_8
        .type           triton_poi_fused__native_batch_norm_legit_no_training_add_relu_8,@function
        .size           triton_poi_fused__native_batch_norm_legit_no_training_add_relu_8,(.L_x_1 - triton_poi_fused__native_batch_norm_legit_no_training_add_relu_8)
        .other          triton_poi_fused__native_batch_norm_legit_no_training_add_relu_8,@"STO_CUDA_ENTRY STV_DEFAULT"
triton_poi_fused__native_batch_norm_legit_no_training_add_relu_8:
.text.triton_poi_fused__native_batch_norm_legit_no_training_add_relu_8:
[----:B------:R-:W-:Y:S01]  /*0000*/  LDC R1, c[0x0][0x28] ;  /* 0x00000a00ff017b82 */ /* 0x000fe20000000800 */
[----:B------:R-:W1:Y:S07]  /*0010*/  S2R R10, SR_TID.X ;  /* 0x00000000000a7919 */ /* 0x000e6e0000002100 */
[----:B------:R-:W2:Y:S01]  /*0020*/  LDC.64 R14, c[0x0][0x228] ;  /* 0x00008a00ff0e7b82 */ /* 0x000ea20000000a00 */
[----:B------:R-:W-:Y:S01]  /*0030*/  ULDC.64 UR4, c[0x0][0x208] ;  /* 0x0000820000047ab9 */ /* 0x000fe20000000a00 */
[----:B------:R-:W3:Y:S06]  /*0040*/  S2R R3, SR_CTAID.X ;  /* 0x0000000000037919 */ /* 0x000eec0000002500 */
[----:B------:R-:W4:Y:S08]  /*0050*/  LDC.64 R22, c[0x0][0x250] ;  /* 0x00009400ff167b82 */ /* 0x000f300000000a00 */
[----:B------:R-:W5:Y:S08]  /*0060*/  LDC.64 R18, c[0x0][0x248] ;  /* 0x00009200ff127b82 */ /* 0x000f700000000a00 */
[----:B------:R-:W5:Y:S01]  /*0070*/  LDC.64 R24, c[0x0][0x218] ;  /* 0x00008600ff187b82 */ /* 0x000f620000000a00 */
[----:B-1----:R-:W-:-:S07]  /*0080*/  LOP3.LUT R10, R10, 0x7f, RZ, 0xc0, !PT ;  /* 0x0000007f0a0a7812 */ /* 0x002fce00078ec0ff */
[----:B------:R-:W1:Y:S01]  /*0090*/  LDC.64 R16, c[0x0][0x220] ;  /* 0x00008800ff107b82 */ /* 0x000e620000000a00 */
[----:B---3--:R-:W-:Y:S02]  /*00a0*/  SHF.R.S32.HI R0, RZ, 0x18, R3 ;  /* 0x00000018ff007819 */ /* 0x008fe40000011403 */
[----:B------:R-:W-:Y:S02]  /*00b0*/  LEA R10, R3, R10, 0x7 ;  /* 0x0000000a030a7211 */ /* 0x000fe400078e38ff */
[----:B------:R-:W-:-:S03]  /*00c0*/  SGXT R3, R0, 0x1 ;  /* 0x000000010003781a */ /* 0x000fc60000000200 */
[----:B------:R-:W3:Y:S01]  /*00d0*/  LDC.64 R20, c[0x0][0x240] ;  /* 0x00009000ff147b82 */ /* 0x000ee20000000a00 */
[----:B------:R-:W-:-:S04]  /*00e0*/  LEA.HI R3, R3, R10, RZ, 0x4 ;  /* 0x0000000a03037211 */ /* 0x000fc800078f20ff */
[----:B------:R-:W-:-:S03]  /*00f0*/  SHF.R.S32.HI R13, RZ, 0x4, R3 ;  /* 0x00000004ff0d7819 */ /* 0x000fc60000011403 */
[----:B------:R-:W3:Y:S01]  /*0100*/  LDC.64 R8, c[0x0][0x230] ;  /* 0x00008c00ff087b82 */ /* 0x000ee20000000a00 */
[----:B------:R-:W-:-:S04]  /*0110*/  SHF.R.S32.HI R0, RZ, 0x1f, R3 ;  /* 0x0000001fff007819 */ /* 0x000fc80000011403 */
[----:B------:R-:W-:-:S03]  /*0120*/  LEA.HI R0, R0, R13, RZ, 0x8 ;  /* 0x0000000d00007211 */ /* 0x000fc600078f40ff */
[----:B------:R-:W3:Y:S01]  /*0130*/  LDC.64 R6, c[0x0][0x238] ;  /* 0x00008e00ff067b82 */ /* 0x000ee20000000a00 */
[----:B------:R-:W-:-:S04]  /*0140*/  LOP3.LUT R0, R0, 0xffffff00, RZ, 0xc0, !PT ;  /* 0xffffff0000007812 */ /* 0x000fc800078ec0ff */
[----:B------:R-:W-:-:S03]  /*0150*/  IADD3 R13, R13, -R0, RZ ;  /* 0x800000000d0d7210 */ /* 0x000fc60007ffe0ff */
[----:B------:R-:W3:Y:S02]  /*0160*/  LDC.64 R4, c[0x0][0x258] ;  /* 0x00009600ff047b82 */ /* 0x000ee40000000a00 */
[----:B--2---:R-:W-:-:S04]  /*0170*/  IMAD.WIDE R14, R13, 0x4, R14 ;  /* 0x000000040d0e7825 */ /* 0x004fc800078e020e */
[C---:B----4-:R-:W-:Y:S01]  /*0180*/  IMAD.WIDE R22, R13.reuse, 0x4, R22 ;  /* 0x000000040d167825 */ /* 0x050fe200078e0216 */
[----:B------:R2:W4:Y:S01]  /*0190*/  LDG.E.EL R0, desc[UR4][R14.64] ;  /* 0x000000040e007981 */ /* 0x000522000c2e1900 */
[----:B------:R-:W3:Y:S03]  /*01a0*/  LDC.64 R2, c[0x0][0x260] ;  /* 0x00009800ff027b82 */ /* 0x000ee60000000a00 */
[----:B------:R-:W4:Y:S01]  /*01b0*/  LDG.E.EL R11, desc[UR4][R22.64] ;  /* 0x00000004160b7981 */ /* 0x000f22000c2e1900 */
[----:B-----5:R-:W-:-:S04]  /*01c0*/  IMAD.WIDE R18, R13, 0x4, R18 ;  /* 0x000000040d127825 */ /* 0x020fc800078e0212 */
[C---:B-1----:R-:W-:Y:S02]  /*01d0*/  IMAD.WIDE R16, R13.reuse, 0x4, R16 ;  /* 0x000000040d107825 */ /* 0x042fe400078e0210 */
[----:B------:R-:W5:Y:S02]  /*01e0*/  LDG.E.EL R19, desc[UR4][R18.64] ;  /* 0x0000000412137981 */ /* 0x000f64000c2e1900 */
[C---:B0-2---:R-:W-:Y:S02]  /*01f0*/  IMAD.WIDE R14, R10.reuse, 0x4, R24 ;  /* 0x000000040a0e7825 */ /* 0x045fe400078e0218 */
[----:B------:R-:W2:Y:S02]  /*0200*/  LDG.E.EL R17, desc[UR4][R16.64] ;  /* 0x0000000410117981 */ /* 0x000ea4000c2e1900 */
[----:B---3--:R-:W-:Y:S02]  /*0210*/  IMAD.WIDE R20, R10, 0x4, R20 ;  /* 0x000000040a147825 */ /* 0x008fe400078e0214 */
[----:B------:R-:W2:Y:S02]  /*0220*/  LDG.E R14, desc[UR4][R14.64] ;  /* 0x000000040e0e7981 */ /* 0x000ea4000c1e1900 */
[----:B------:R-:W-:-:S02]  /*0230*/  IMAD.WIDE R8, R13, 0x4, R8 ;  /* 0x000000040d087825 */ /* 0x000fc400078e0208 */
[----:B------:R-:W5:Y:S02]  /*0240*/  LDG.E R12, desc[UR4][R20.64] ;  /* 0x00000004140c7981 */ /* 0x000f64000c1e1900 */
[C---:B------:R-:W-:Y:S02]  /*0250*/  IMAD.WIDE R6, R13.reuse, 0x4, R6 ;  /* 0x000000040d067825 */ /* 0x040fe400078e0206 */
[----:B------:R-:W3:Y:S02]  /*0260*/  LDG.E.EL R8, desc[UR4][R8.64] ;  /* 0x0000000408087981 */ /* 0x000ee4000c2e1900 */
[C---:B------:R-:W-:Y:S02]  /*0270*/  IMAD.WIDE R4, R13.reuse, 0x4, R4 ;  /* 0x000000040d047825 */ /* 0x040fe400078e0204 */
[----:B------:R-:W3:Y:S02]  /*0280*/  LDG.E.EL R7, desc[UR4][R6.64] ;  /* 0x0000000406077981 */ /* 0x000ee4000c2e1900 */
[----:B------:R-:W-:-:S02]  /*0290*/  IMAD.WIDE R2, R13, 0x4, R2 ;  /* 0x000000040d027825 */ /* 0x000fc400078e0202 */
[----:B------:R0:W2:Y:S04]  /*02a0*/  LDG.E.EL R4, desc[UR4][R4.64] ;  /* 0x0000000404047981 */ /* 0x0000a8000c2e1900 */
[----:B------:R1:W2:Y:S01]  /*02b0*/  LDG.E.EL R13, desc[UR4][R2.64] ;  /* 0x00000004020d7981 */ /* 0x0002a2000c2e1900 */
[----:B0-----:R-:W-:Y:S01]  /*02c0*/  HFMA2.MMA R5, -RZ, RZ, 1.625, 0 ;  /* 0x3e800000ff057435 */ /* 0x001fe200000001ff */
[----:B-1----:R-:W0:Y:S02]  /*02d0*/  LDC.64 R2, c[0x0][0x210] ;  /* 0x00008400ff027b82 */ /* 0x002e240000000a00 */
[----:B0-----:R-:W-:-:S04]  /*02e0*/  IMAD.WIDE R2, R10, 0x4, R2 ;  /* 0x000000040a027825 */ /* 0x001fc800078e0202 */
[----:B----4-:R-:W-:Y:S01]  /*02f0*/  FADD R0, R0, 9.9999997473787516356e-06 ;  /* 0x3727c5ac00007421 */ /* 0x010fe20000000000 */
[----:B------:R-:W-:-:S03]  /*0300*/  FADD R11, R11, 9.9999997473787516356e-06 ;  /* 0x3727c5ac0b0b7421 */ /* 0x000fc60000000000 */
[----:B------:R-:W0:Y:S08]  /*0310*/  MUFU.SQRT R15, R0 ;  /* 0x00000000000f7308 */ /* 0x000e300000002000 */
[----:B------:R-:W1:Y:S01]  /*0320*/  MUFU.SQRT R16, R11 ;  /* 0x0000000b00107308 */ /* 0x000e620000002000 */
[C---:B0-----:R-:W-:Y:S02]  /*0330*/  FSETP.GT.AND P0, PT, R15.reuse, 8.50705917302346158658e+37, PT ;  /* 0x7e8000000f00780b */ /* 0x041fe40003f04000 */
[----:B------:R-:W-:-:S02]  /*0340*/  FSETP.GEU.AND P2, PT, R15, 1.175494350822287508e-38, PT ;  /* 0x008000000f00780b */ /* 0x000fc40003f4e000 */
[C---:B-1----:R-:W-:Y:S02]  /*0350*/  FSETP.GT.AND P1, PT, R16.reuse, 8.50705917302346158658e+37, PT ;  /* 0x7e8000001000780b */ /* 0x042fe40003f24000 */
[----:B------:R-:W-:-:S07]  /*0360*/  FSETP.GEU.AND P3, PT, R16, 1.175494350822287508e-38, PT ;  /* 0x008000001000780b */ /* 0x000fce0003f6e000 */
[----:B------:R-:W-:-:S04]  /*0370*/  @P0 FMUL R15, R15, 0.25 ;  /* 0x3e8000000f0f0820 */ /* 0x000fc80000400000 */
[----:B------:R-:W-:Y:S01]  /*0380*/  @!P2 FMUL R15, R15, 16777216 ;  /* 0x4b8000000f0fa820 */ /* 0x000fe20000400000 */
[----:B------:R-:W-:-:S04]  /*0390*/  @P1 FMUL R16, R16, 0.25 ;  /* 0x3e80000010101820 */ /* 0x000fc80000400000 */
[----:B------:R-:W-:Y:S01]  /*03a0*/  @!P3 FMUL R16, R16, 16777216 ;  /* 0x4b8000001010b820 */ /* 0x000fe20000400000 */
[----:B------:R-:W0:Y:S01]  /*03b0*/  MUFU.RCP R15, R15 ;  /* 0x0000000f000f7308 */ /* 0x000e220000001000 */
[----:B------:R-:W-:-:S07]  /*03c0*/  FSEL R0, R5, 1, P0 ;  /* 0x3f80000005007808 */ /* 0x000fce0000000000 */
[----:B------:R-:W1:Y:S01]  /*03d0*/  MUFU.RCP R16, R16 ;  /* 0x0000001000107308 */ /* 0x000e620000001000 */
[----:B------:R-:W-:Y:S01]  /*03e0*/  FSEL R5, R5, 1, P1 ;  /* 0x3f80000005057808 */ /* 0x000fe20000800000 */
[----:B------:R-:W-:-:S04]  /*03f0*/  @!P2 FMUL R0, R0, 16777216 ;  /* 0x4b8000000000a820 */ /* 0x000fc80000400000 */
[----:B------:R-:W-:Y:S01]  /*0400*/  @!P3 FMUL R5, R5, 16777216 ;  /* 0x4b8000000505b820 */ /* 0x000fe20000400000 */
[----:B-----5:R-:W-:Y:S01]  /*0410*/  FADD R12, R12, -R19 ;  /* 0x800000130c0c7221 */ /* 0x020fe20000000000 */
[----:B0-----:R-:W-:Y:S01]  /*0420*/  FMUL R0, R15, R0 ;  /* 0x000000000f007220 */ /* 0x001fe20000400000 */
[----:B--2---:R-:W-:Y:S01]  /*0430*/  FADD R17, R14, -R17 ;  /* 0x800000110e117221 */ /* 0x004fe20000000000 */
[----:B-1----:R-:W-:-:S03]  /*0440*/  FMUL R5, R16, R5 ;  /* 0x0000000510057220 */ /* 0x002fc60000400000 */
[----:B------:R-:W-:Y:S01]  /*0450*/  FMUL R0, R0, R17 ;  /* 0x0000001100007220 */ /* 0x000fe20000400000 */
[----:B------:R-:W-:-:S03]  /*0460*/  FMUL R5, R5, R12 ;  /* 0x0000000c05057220 */ /* 0x000fc60000400000 */
[----:B---3--:R-:W-:Y:S01]  /*0470*/  FFMA R0, R8, R0, R7 ;  /* 0x0000000008007223 */ /* 0x008fe20000000007 */
[----:B------:R-:W-:-:S04]  /*0480*/  FFMA R5, R4, R5, R13 ;  /* 0x0000000504057223 */ /* 0x000fc8000000000d */
[C---:B------:R-:W-:Y:S01]  /*0490*/  FADD R4, R0.reuse, R5 ;  /* 0x0000000500047221 */ /* 0x040fe20000000000 */
[----:B------:R-:W-:-:S04]  /*04a0*/  FSETP.GEU.AND P0, PT, R0, -R5, PT ;  /* 0x800000050000720b */ /* 0x000fc80003f0e000 */
[----:B------:R-:W-:-:S05]  /*04b0*/  FSEL R5, R4, RZ, P0 ;  /* 0x000000ff04057208 */ /* 0x000fca0000000000 */
[----:B------:R-:W-:Y:S01]  /*04c0*/  STG.E desc[UR4][R2.64], R5 ;  /* 0x0000000502007986 */ /* 0x000fe2000c101904 */
[----:B------:R-:W-:Y:S05]  /*04d0*/  EXIT ;  /* 0x000000000000794d */ /* 0x000fea0003800000 */
.L_x_0:
[----:B------:R-:W-:-:S00]  /*04e0*/  BRA `(.L_x_0) ;  /* 0xfffffffc00fc7947 */ /* 0x000fc0000383ffff */
[----:B------:R-:W-:-:S00]  /*04f0*/  NOP ;  /* 0x0000000000007918 */ /* 0x000fc00000000000 */
        /* <DEDUP_REMOVED lines=8> */
.L_x_1:


//--------------------- .nv.global.init           --------------------------
	.section	.nv.global.init,"aw",@progbits
.nv.global.init:
	.type		_$_str,@object
	.size		_$_str,(_$_str_$_2 - _$_str)
_$_str:
        /*0000*/ 	.byte	0x5f, 0x5f, 0x43, 0x55, 0x44, 0x41, 0x5f, 0x46, 0x54, 0x5a, 0x00
	.type		_$_str_$_2,@object
	.size		_$_str_$_2,(.L_1 - _$_str_$_2)
_$_str_$_2:
        /*000b*/ 	.byte	0x5f, 0x5f, 0x43, 0x55, 0x44, 0x41, 0x5f, 0x50, 0x52, 0x45, 0x43, 0x5f, 0x53, 0x51, 0x52, 0x54
        /*001b*/ 	.byte	0x00
.L_1:


//--------------------- .nv.constant0.triton_poi_fused__native_batch_norm_legit_no_training_add_relu_8 --------------------------
	.section	.nv.constant0.triton_poi_fused__native_batch_norm_legit_no_training_add_relu_8,"a",@progbits
	.sectionflags	@""
	.align	4
.nv.constant0.triton_poi_fused__native_batch_norm_legit_no_training_add_relu_8:
	.zero		620
